	.headerflags	@"EF_CUDA_TEXMODE_UNIFIED EF_CUDA_64BIT_ADDRESS EF_CUDA_ACCELERATORS EF_CUDA_SM90 EF_CUDA_VIRTUAL_SM(EF_CUDA_SM90)"
	.elftype	@"ET_EXEC"


//--------------------- .nv.info                  --------------------------
	.section	.nv.info,"",@"SHT_CUDA_INFO"
	.align	4


	//----- nvinfo : EIATTR_REGCOUNT
	.align		4
        /*0000*/ 	.byte	0x04, 0x2f
        /*0002*/ 	.short	(.L_3 - .L_2)
	.align		4
.L_2:
        /*0004*/ 	.word	index@(triton_poi_fused_add_div_linalg_vector_norm_mul_0)
        /*0008*/ 	.word	0x00000014


	//----- nvinfo : EIATTR_MIN_STACK_SIZE
	.align		4
.L_3:
        /*000c*/ 	.byte	0x04, 0x12
        /*000e*/ 	.short	(.L_5 - .L_4)
	.align		4
.L_4:
        /*0010*/ 	.word	index@(triton_poi_fused_add_div_linalg_vector_norm_mul_0)
        /*0014*/ 	.word	0x00000000


	//----- nvinfo : EIATTR_FRAME_SIZE
	.align		4
.L_5:
        /*0018*/ 	.byte	0x04, 0x11
        /*001a*/ 	.short	(.L_7 - .L_6)
	.align		4
.L_6:
        /*001c*/ 	.word	index@(triton_poi_fused_add_div_linalg_vector_norm_mul_0)
        /*0020*/ 	.word	0x00000000


	//----- nvinfo : EIATTR_MIN_STACK_SIZE
	.align		4
.L_7:
        /*0024*/ 	.byte	0x04, 0x12
        /*0026*/ 	.short	(.L_9 - .L_8)
	.align		4
.L_8:
        /*0028*/ 	.word	index@(triton_poi_fused_add_div_linalg_vector_norm_mul_0)
        /*002c*/ 	.word	0x00000000
.L_9:


//--------------------- .nv.info.triton_poi_fused_add_div_linalg_vector_norm_mul_0 --------------------------
	.section	.nv.info.triton_poi_fused_add_div_linalg_vector_norm_mul_0,"",@"SHT_CUDA_INFO"
	.sectionflags	@""
	.align	4


	//----- nvinfo : EIATTR_CUDA_API_VERSION
	.align		4
        /*0000*/ 	.byte	0x04, 0x37
        /*0002*/ 	.short	(.L_11 - .L_10)
.L_10:
        /*0004*/ 	.word	0x0000007c


	//----- nvinfo : EIATTR_KPARAM_INFO
	.align		4
.L_11:
        /*0008*/ 	.byte	0x04, 0x17
        /*000a*/ 	.short	(.L_13 - .L_12)
.L_12:
        /*000c*/ 	.word	0x00000000
        /*0010*/ 	.short	0x0002
        /*0012*/ 	.short	0x0010
        /*0014*/ 	.byte	0x00, 0xf0, 0x11, 0x00


	//----- nvinfo : EIATTR_KPARAM_INFO
	.align		4
.L_13:
        /*0018*/ 	.byte	0x04, 0x17
        /*001a*/ 	.short	(.L_15 - .L_14)
.L_14:
        /*001c*/ 	.word	0x00000000
        /*0020*/ 	.short	0x0001
        /*0022*/ 	.short	0x0008
        /*0024*/ 	.byte	0x00, 0xf4, 0x21, 0x00


	//----- nvinfo : EIATTR_KPARAM_INFO
	.align		4
.L_15:
        /*0028*/ 	.byte	0x04, 0x17
        /*002a*/ 	.short	(.L_17 - .L_16)
.L_16:
        /*002c*/ 	.word	0x00000000
        /*0030*/ 	.short	0x0000
        /*0032*/ 	.short	0x0000
        /*0034*/ 	.byte	0x00, 0xf4, 0x21, 0x00


	//----- nvinfo : EIATTR_SPARSE_MMA_MASK
	.align		4
.L_17:
        /*0038*/ 	.byte	0x03, 0x50
        /*003a*/ 	.short	0x0000


	//----- nvinfo : EIATTR_MAXREG_COUNT
	.align		4
        /*003c*/ 	.byte	0x03, 0x1b
        /*003e*/ 	.short	0x00ff


	//----- nvinfo : EIATTR_EXIT_INSTR_OFFSETS
	.align		4
        /*0040*/ 	.byte	0x04, 0x1c
        /*0042*/ 	.short	(.L_19 - .L_18)


	//   ....[0]....
.L_18:
        /*0044*/ 	.word	0x000003d0


	//   ....[1]....
        /*0048*/ 	.word	0x000003f0


	//----- nvinfo : EIATTR_REQNTID
	.align		4
.L_19:
        /*004c*/ 	.byte	0x04, 0x10
        /*004e*/ 	.short	(.L_21 - .L_20)
.L_20:
        /*0050*/ 	.word	0x00000080
        /*0054*/ 	.word	0x00000001
        /*0058*/ 	.word	0x00000001


	//----- nvinfo : EIATTR_CBANK_PARAM_SIZE
	.align		4
.L_21:
        /*005c*/ 	.byte	0x03, 0x19
        /*005e*/ 	.short	0x0014


	//----- nvinfo : EIATTR_PARAM_CBANK
	.align		4
        /*0060*/ 	.byte	0x04, 0x0a
        /*0062*/ 	.short	(.L_23 - .L_22)
	.align		4
.L_22:
        /*0064*/ 	.word	index@(.nv.constant0.triton_poi_fused_add_div_linalg_vector_norm_mul_0)
        /*0068*/ 	.short	0x0210
        /*006a*/ 	.short	0x0014


	//----- nvinfo : EIATTR_SW_WAR
	.align		4
.L_23:
        /*006c*/ 	.byte	0x04, 0x36
        /*006e*/ 	.short	(.L_25 - .L_24)
.L_24:
        /*0070*/ 	.word	0x00000008
.L_25:


//--------------------- .nv.callgraph             --------------------------
	.section	.nv.callgraph,"",@"SHT_CUDA_CALLGRAPH"
	.align	4
	.sectionentsize	8
	.align		4
        /*0000*/ 	.word	0x00000000
	.align		4
        /*0004*/ 	.word	0xffffffff
	.align		4
        /*0008*/ 	.word	0x00000000
	.align		4
        /*000c*/ 	.word	0xfffffffe
	.align		4
        /*0010*/ 	.word	0x00000000
	.align		4
        /*0014*/ 	.word	0xfffffffd
	.align		4
        /*0018*/ 	.word	0x00000000
	.align		4
        /*001c*/ 	.word	0xfffffffc


//--------------------- .nv.constant4             --------------------------
	.section	.nv.constant4,"a",@progbits
	.align	8
	.align		8
.nv.constant4:
        /*0000*/ 	.dword	_$_str
	.align		8
        /*0008*/ 	.dword	_$_str_$_2


//--------------------- .text.triton_poi_fused_add_div_linalg_vector_norm_mul_0 --------------------------
	.section	.text.triton_poi_fused_add_div_linalg_vector_norm_mul_0,"ax",@progbits
	.align	128
        .global         triton_poi_fused_add_div_linalg_vector_norm_mul_0
        .type           triton_poi_fused_add_div_linalg_vector_norm_mul_0,@function
        .size           triton_poi_fused_add_div_linalg_vector_norm_mul_0,(.L_x_1 - triton_poi_fused_add_div_linalg_vector_norm_mul_0)
        .other          triton_poi_fused_add_div_linalg_vector_norm_mul_0,@"STO_CUDA_ENTRY STV_DEFAULT"
triton_poi_fused_add_div_linalg_vector_norm_mul_0:
.text.triton_poi_fused_add_div_linalg_vector_norm_mul_0:
[----:B------:R-:W0:Y:S01]  /*0000*/  LDC R1, c[0x0][0x28] ;  /* 0x00000a00ff017b82 */ /* 0x000e220000000800 */
[----:B------:R-:W1:Y:S07]  /*0010*/  S2R R0, SR_TID.X ;  /* 0x0000000000007919 */ /* 0x000e6e0000002100 */
[----:B------:R-:W2:Y:S01]  /*0020*/  LDC.64 R2, c[0x0][0x210] ;  /* 0x00008400ff027b82 */ /* 0x000ea20000000a00 */
[----:B------:R-:W-:Y:S01]  /*0030*/  CS2R R10, SRZ ;  /* 0x00000000000a7805 */ /* 0x000fe2000001ff00 */
[----:B------:R-:W-:Y:S01]  /*0040*/  ULDC.64 UR4, c[0x0][0x208] ;  /* 0x0000820000047ab9 */ /* 0x000fe20000000a00 */
[----:B------:R-:W3:Y:S01]  /*0050*/  S2R R7, SR_CTAID.X ;  /* 0x0000000000077919 */ /* 0x000ee20000002500 */
[----:B------:R-:W-:-:S02]  /*0060*/  MOV R6, RZ ;  /* 0x000000ff00067202 */ /* 0x000fc40000000f00 */
[----:B-1----:R-:W-:Y:S02]  /*0070*/  SHF.L.U32 R0, R0, 0x1, RZ ;  /* 0x0000000100007819 */ /* 0x002fe400000006ff */
[----:B---3--:R-:W-:Y:S02]  /*0080*/  SHF.R.S32.HI R4, RZ, 0x17, R7 ;  /* 0x00000017ff047819 */ /* 0x008fe40000011407 */
[----:B------:R-:W-:Y:S02]  /*0090*/  LOP3.LUT R0, R0, 0xfe, RZ, 0xc0, !PT ;  /* 0x000000fe00007812 */ /* 0x000fe400078ec0ff */
[----:B------:R-:W-:Y:S02]  /*00a0*/  SGXT R4, R4, 0x1 ;  /* 0x000000010404781a */ /* 0x000fe40000000200 */
[----:B------:R-:W-:Y:S01]  /*00b0*/  LEA R7, R7, R0, 0x8 ;  /* 0x0000000007077211 */ /* 0x000fe200078e40ff */
[----:B------:R-:W-:-:S03]  /*00c0*/  HFMA2.MMA R0, -RZ, RZ, 0, 0 ;  /* 0x00000000ff007435 */ /* 0x000fc600000001ff */
[----:B------:R-:W-:Y:S02]  /*00d0*/  LEA.HI R4, R4, R7, RZ, 0x2 ;  /* 0x0000000704047211 */ /* 0x000fe400078f10ff */
[----:B------:R-:W-:Y:S02]  /*00e0*/  ISETP.GE.AND P4, PT, R7, 0x100, PT ;  /* 0x000001000700780c */ /* 0x000fe40003f86270 */
[----:B------:R-:W-:-:S05]  /*00f0*/  LOP3.LUT R9, R4, 0xfffffffc, RZ, 0xc0, !PT ;  /* 0xfffffffc04097812 */ /* 0x000fca00078ec0ff */
[----:B--2---:R-:W-:Y:S01]  /*0100*/  IMAD.WIDE R8, R9, 0x4, R2 ;  /* 0x0000000409087825 */ /* 0x004fe200078e0202 */
[----:B------:R-:W-:-:S05]  /*0110*/  CS2R R12, SRZ ;  /* 0x00000000000c7805 */ /* 0x000fca000001ff00 */
[----:B------:R-:W2:Y:S04]  /*0120*/  @!P4 LDG.E.EL R10, desc[UR4][R8.64+0x4] ;  /* 0x00000404080ac981 */ /* 0x000ea8000c2e1900 */
[----:B------:R-:W3:Y:S01]  /*0130*/  @!P4 LDG.E.EL R11, desc[UR4][R8.64+0x4] ;  /* 0x00000404080bc981 */ /* 0x000ee2000c2e1900 */
[----:B------:R-:W-:-:S03]  /*0140*/  CS2R R14, SRZ ;  /* 0x00000000000e7805 */ /* 0x000fc6000001ff00 */
[----:B------:R-:W4:Y:S04]  /*0150*/  @!P4 LDG.E.EL R0, desc[UR4][R8.64] ;  /* 0x000000040800c981 */ /* 0x000f28000c2e1900 */
[----:B------:R-:W5:Y:S04]  /*0160*/  @!P4 LDG.E.EL R6, desc[UR4][R8.64] ;  /* 0x000000040806c981 */ /* 0x000f68000c2e1900 */
[----:B------:R-:W5:Y:S04]  /*0170*/  @!P4 LDG.E.EL R12, desc[UR4][R8.64+0x8] ;  /* 0x00000804080cc981 */ /* 0x000f68000c2e1900 */
[----:B------:R-:W5:Y:S04]  /*0180*/  @!P4 LDG.E.EL R13, desc[UR4][R8.64+0x8] ;  /* 0x00000804080dc981 */ /* 0x000f68000c2e1900 */
[----:B------:R-:W5:Y:S04]  /*0190*/  @!P4 LDG.E.EL R14, desc[UR4][R8.64+0xc] ;  /* 0x00000c04080ec981 */ /* 0x000f68000c2e1900 */
[----:B------:R1:W5:Y:S01]  /*01a0*/  @!P4 LDG.E.EL R15, desc[UR4][R8.64+0xc] ;  /* 0x00000c04080fc981 */ /* 0x000362000c2e1900 */
[----:B------:R-:W-:Y:S01]  /*01b0*/  CS2R R4, SRZ ;  /* 0x0000000000047805 */ /* 0x000fe2000001ff00 */
[----:B------:R-:W-:-:S05]  /*01c0*/  IMAD.WIDE R2, R7, 0x4, R2 ;  /* 0x0000000407027825 */ /* 0x000fca00078e0202 */
[----:B------:R1:W5:Y:S02]  /*01d0*/  @!P4 LDG.E.64 R4, desc[UR4][R2.64] ;  /* 0x000000040204c981 */ /* 0x000364000c1e1b00 */
[----:B-1----:R-:W-:Y:S01]  /*01e0*/  HFMA2.MMA R8, -RZ, RZ, 1.75, 0 ;  /* 0x3f000000ff087435 */ /* 0x002fe200000001ff */
[----:B0-----:R-:W0:Y:S02]  /*01f0*/  LDC.64 R2, c[0x0][0x218] ;  /* 0x00008600ff027b82 */ /* 0x001e240000000a00 */
[----:B0-----:R-:W-:-:S04]  /*0200*/  IMAD.WIDE R2, R7, 0x4, R2 ;  /* 0x0000000407027825 */ /* 0x001fc800078e0202 */
[----:B--2---:R-:W-:Y:S01]  /*0210*/  FMUL R17, R10, R10 ;  /* 0x0000000a0a117220 */ /* 0x004fe20000400000 */
[----:B---3--:R-:W-:-:S03]  /*0220*/  FMUL R11, R11, R11 ;  /* 0x0000000b0b0b7220 */ /* 0x008fc60000400000 */
[----:B----4-:R-:W-:Y:S01]  /*0230*/  FFMA R17, R0, R0, R17 ;  /* 0x0000000000117223 */ /* 0x010fe20000000011 */
[----:B-----5:R-:W-:-:S03]  /*0240*/  FFMA R6, R6, R6, R11 ;  /* 0x0000000606067223 */ /* 0x020fc6000000000b */
[----:B------:R-:W-:Y:S01]  /*0250*/  FFMA R17, R12, R12, R17 ;  /* 0x0000000c0c117223 */ /* 0x000fe20000000011 */
[----:B------:R-:W-:-:S03]  /*0260*/  FFMA R6, R13, R13, R6 ;  /* 0x0000000d0d067223 */ /* 0x000fc60000000006 */
[----:B------:R-:W-:Y:S01]  /*0270*/  FFMA R17, R14, R14, R17 ;  /* 0x0000000e0e117223 */ /* 0x000fe20000000011 */
[----:B------:R-:W-:-:S05]  /*0280*/  FFMA R6, R15, R15, R6 ;  /* 0x0000000f0f067223 */ /* 0x000fca0000000006 */
[----:B------:R-:W0:Y:S08]  /*0290*/  MUFU.SQRT R17, R17 ;  /* 0x0000001100117308 */ /* 0x000e300000002000 */
[----:B------:R-:W1:Y:S01]  /*02a0*/  MUFU.SQRT R6, R6 ;  /* 0x0000000600067308 */ /* 0x000e620000002000 */
[-C--:B0-----:R-:W-:Y:S01]  /*02b0*/  FFMA R0, R17, R8.reuse, 9.9999999600419720025e-13 ;  /* 0x2b8cbccc11007423 */ /* 0x081fe20000000008 */
[----:B-1----:R-:W-:-:S04]  /*02c0*/  FFMA R8, R6, R8, 9.9999999600419720025e-13 ;  /* 0x2b8cbccc06087423 */ /* 0x002fc80000000008 */
[----:B------:R-:W-:Y:S02]  /*02d0*/  FSETP.GT.AND P0, PT, |R0|, 8.50705917302346158658e+37, PT ;  /* 0x7e8000000000780b */ /* 0x000fe40003f04200 */
[C---:B------:R-:W-:Y:S02]  /*02e0*/  FSETP.GT.AND P1, PT, |R8|.reuse, 8.50705917302346158658e+37, PT ;  /* 0x7e8000000800780b */ /* 0x040fe40003f24200 */
[----:B------:R-:W-:Y:S02]  /*02f0*/  FSETP.GEU.AND P3, PT, |R8|, 1.175494350822287508e-38, PT ;  /* 0x008000000800780b */ /* 0x000fe40003f6e200 */
[----:B------:R-:W-:-:S07]  /*0300*/  FSETP.GEU.AND P2, PT, |R0|, 1.175494350822287508e-38, PT ;  /* 0x008000000000780b */ /* 0x000fce0003f4e200 */
[----:B------:R-:W-:Y:S02]  /*0310*/  @P0 FMUL R0, R0, 0.25 ;  /* 0x3e80000000000820 */ /* 0x000fe40000400000 */
[----:B------:R-:W-:-:S04]  /*0320*/  @P1 FMUL R8, R8, 0.25 ;  /* 0x3e80000008081820 */ /* 0x000fc80000400000 */
[----:B------:R-:W-:Y:S01]  /*0330*/  @!P3 FMUL R8, R8, 16777216 ;  /* 0x4b8000000808b820 */ /* 0x000fe20000400000 */
[----:B------:R-:W-:-:S04]  /*0340*/  @!P2 FMUL R0, R0, 16777216 ;  /* 0x4b8000000000a820 */ /* 0x000fc80000400000 */
[----:B------:R-:W0:Y:S01]  /*0350*/  MUFU.RCP R9, R0 ;  /* 0x0000000000097308 */ /* 0x000e220000001000 */
[----:B------:R-:W-:-:S07]  /*0360*/  @P0 FMUL R4, R4, 0.25 ;  /* 0x3e80000004040820 */ /* 0x000fce0000400000 */
[----:B------:R-:W1:Y:S01]  /*0370*/  MUFU.RCP R8, R8 ;  /* 0x0000000800087308 */ /* 0x000e620000001000 */
[----:B------:R-:W-:Y:S01]  /*0380*/  @P1 FMUL R5, R5, 0.25 ;  /* 0x3e80000005051820 */ /* 0x000fe20000400000 */
[----:B------:R-:W-:-:S03]  /*0390*/  @!P2 FMUL R4, R4, 16777216 ;  /* 0x4b8000000404a820 */ /* 0x000fc60000400000 */
[----:B------:R-:W-:Y:S01]  /*03a0*/  @!P3 FMUL R5, R5, 16777216 ;  /* 0x4b8000000505b820 */ /* 0x000fe20000400000 */
[----:B0-----:R-:W-:-:S03]  /*03b0*/  FMUL R4, R9, R4 ;  /* 0x0000000409047220 */ /* 0x001fc60000400000 */
[----:B-1----:R-:W-:Y:S01]  /*03c0*/  FMUL R5, R8, R5 ;  /* 0x0000000508057220 */ /* 0x002fe20000400000 */
[----:B------:R-:W-:Y:S06]  /*03d0*/  @P4 EXIT ;  /* 0x000000000000494d */ /* 0x000fec0003800000 */
[----:B------:R-:W-:Y:S01]  /*03e0*/  STG.E.64 desc[UR4][R2.64], R4 ;  /* 0x0000000402007986 */ /* 0x000fe2000c101b04 */
[----:B------:R-:W-:Y:S05]  /*03f0*/  EXIT ;  /* 0x000000000000794d */ /* 0x000fea0003800000 */
.L_x_0:
[----:B------:R-:W-:-:S00]  /*0400*/  BRA `(.L_x_0) ;  /* 0xfffffffc00fc7947 */ /* 0x000fc0000383ffff */
[----:B------:R-:W-:-:S00]  /*0410*/  NOP ;  /* 0x0000000000007918 */ /* 0x000fc00000000000 */
        /* <DEDUP_REMOVED lines=14> */
.L_x_1:


//--------------------- .nv.global.init           --------------------------
	.section	.nv.global.init,"aw",@progbits
.nv.global.init:
	.type		_$_str,@object
	.size		_$_str,(_$_str_$_2 - _$_str)
_$_str:
        /*0000*/ 	.byte	0x5f, 0x5f, 0x43, 0x55, 0x44, 0x41, 0x5f, 0x46, 0x54, 0x5a, 0x00
	.type		_$_str_$_2,@object
	.size		_$_str_$_2,(.L_1 - _$_str_$_2)
_$_str_$_2:
        /*000b*/ 	.byte	0x5f, 0x5f, 0x43, 0x55, 0x44, 0x41, 0x5f, 0x50, 0x52, 0x45, 0x43, 0x5f, 0x53, 0x51, 0x52, 0x54
        /*001b*/ 	.byte	0x00
.L_1:


//--------------------- .nv.constant0.triton_poi_fused_add_div_linalg_vector_norm_mul_0 --------------------------
	.section	.nv.constant0.triton_poi_fused_add_div_linalg_vector_norm_mul_0,"a",@progbits
	.sectionflags	@""
	.align	4
.nv.constant0.triton_poi_fused_add_div_linalg_vector_norm_mul_0:
	.zero		548
